	.headerflags	@"EF_CUDA_TEXMODE_UNIFIED EF_CUDA_64BIT_ADDRESS EF_CUDA_ACCELERATORS EF_CUDA_SM90 EF_CUDA_VIRTUAL_SM(EF_CUDA_SM90)"
	.elftype	@"ET_EXEC"


//--------------------- .nv.info                  --------------------------
	.section	.nv.info,"",@"SHT_CUDA_INFO"
	.align	4


	//----- nvinfo : EIATTR_REGCOUNT
	.align		4
        /*0000*/ 	.byte	0x04, 0x2f
        /*0002*/ 	.short	(.L_3 - .L_2)
	.align		4
.L_2:
        /*0004*/ 	.word	index@(triton_poi_fused__native_batch_norm_legit_no_training_add_relu_20)
        /*0008*/ 	.word	0x00000014


	//----- nvinfo : EIATTR_MIN_STACK_SIZE
	.align		4
.L_3:
        /*000c*/ 	.byte	0x04, 0x12
        /*000e*/ 	.short	(.L_5 - .L_4)
	.align		4
.L_4:
        /*0010*/ 	.word	index@(triton_poi_fused__native_batch_norm_legit_no_training_add_relu_20)
        /*0014*/ 	.word	0x00000000


	//----- nvinfo : EIATTR_FRAME_SIZE
	.align		4
.L_5:
        /*0018*/ 	.byte	0x04, 0x11
        /*001a*/ 	.short	(.L_7 - .L_6)
	.align		4
.L_6:
        /*001c*/ 	.word	index@(triton_poi_fused__native_batch_norm_legit_no_training_add_relu_20)
        /*0020*/ 	.word	0x00000000


	//----- nvinfo : EIATTR_MIN_STACK_SIZE
	.align		4
.L_7:
        /*0024*/ 	.byte	0x04, 0x12
        /*0026*/ 	.short	(.L_9 - .L_8)
	.align		4
.L_8:
        /*0028*/ 	.word	index@(triton_poi_fused__native_batch_norm_legit_no_training_add_relu_20)
        /*002c*/ 	.word	0x00000000
.L_9:


//--------------------- .nv.info.triton_poi_fused__native_batch_norm_legit_no_training_add_relu_20 --------------------------
	.section	.nv.info.triton_poi_fused__native_batch_norm_legit_no_training_add_relu_20,"",@"SHT_CUDA_INFO"
	.sectionflags	@""
	.align	4


	//----- nvinfo : EIATTR_CUDA_API_VERSION
	.align		4
        /*0000*/ 	.byte	0x04, 0x37
        /*0002*/ 	.short	(.L_11 - .L_10)
.L_10:
        /*0004*/ 	.word	0x0000007c


	//----- nvinfo : EIATTR_KPARAM_INFO
	.align		4
.L_11:
        /*0008*/ 	.byte	0x04, 0x17
        /*000a*/ 	.short	(.L_13 - .L_12)
.L_12:
        /*000c*/ 	.word	0x00000000
        /*0010*/ 	.short	0x0007
        /*0012*/ 	.short	0x0038
        /*0014*/ 	.byte	0x00, 0xf0, 0x11, 0x00


	//----- nvinfo : EIATTR_KPARAM_INFO
	.align		4
.L_13:
        /*0018*/ 	.byte	0x04, 0x17
        /*001a*/ 	.short	(.L_15 - .L_14)
.L_14:
        /*001c*/ 	.word	0x00000000
        /*0020*/ 	.short	0x0006
        /*0022*/ 	.short	0x0030
        /*0024*/ 	.byte	0x00, 0xf4, 0x21, 0x00


	//----- nvinfo : EIATTR_KPARAM_INFO
	.align		4
.L_15:
        /*0028*/ 	.byte	0x04, 0x17
        /*002a*/ 	.short	(.L_17 - .L_16)
.L_16:
        /*002c*/ 	.word	0x00000000
        /*0030*/ 	.short	0x0005
        /*0032*/ 	.short	0x0028
        /*0034*/ 	.byte	0x00, 0xf4, 0x21, 0x00


	//----- nvinfo : EIATTR_KPARAM_INFO
	.align		4
.L_17:
        /*0038*/ 	.byte	0x04, 0x17
        /*003a*/ 	.short	(.L_19 - .L_18)
.L_18:
        /*003c*/ 	.word	0x00000000
        /*0040*/ 	.short	0x0004
        /*0042*/ 	.short	0x0020
        /*0044*/ 	.byte	0x00, 0xf4, 0x21, 0x00


	//----- nvinfo : EIATTR_KPARAM_INFO
	.align		4
.L_19:
        /*0048*/ 	.byte	0x04, 0x17
        /*004a*/ 	.short	(.L_21 - .L_20)
.L_20:
        /*004c*/ 	.word	0x00000000
        /*0050*/ 	.short	0x0003
        /*0052*/ 	.short	0x0018
        /*0054*/ 	.byte	0x00, 0xf4, 0x21, 0x00


	//----- nvinfo : EIATTR_KPARAM_INFO
	.align		4
.L_21:
        /*0058*/ 	.byte	0x04, 0x17
        /*005a*/ 	.short	(.L_23 - .L_22)
.L_22:
        /*005c*/ 	.word	0x00000000
        /*0060*/ 	.short	0x0002
        /*0062*/ 	.short	0x0010
        /*0064*/ 	.byte	0x00, 0xf4, 0x21, 0x00


	//----- nvinfo : EIATTR_KPARAM_INFO
	.align		4
.L_23:
        /*0068*/ 	.byte	0x04, 0x17
        /*006a*/ 	.short	(.L_25 - .L_24)
.L_24:
        /*006c*/ 	.word	0x00000000
        /*0070*/ 	.short	0x0001
        /*0072*/ 	.short	0x0008
        /*0074*/ 	.byte	0x00, 0xf4, 0x21, 0x00


	//----- nvinfo : EIATTR_KPARAM_INFO
	.align		4
.L_25:
        /*0078*/ 	.byte	0x04, 0x17
        /*007a*/ 	.short	(.L_27 - .L_26)
.L_26:
        /*007c*/ 	.word	0x00000000
        /*0080*/ 	.short	0x0000
        /*0082*/ 	.short	0x0000
        /*0084*/ 	.byte	0x00, 0xf4, 0x21, 0x00


	//----- nvinfo : EIATTR_SPARSE_MMA_MASK
	.align		4
.L_27:
        /*0088*/ 	.byte	0x03, 0x50
        /*008a*/ 	.short	0x0000


	//----- nvinfo : EIATTR_MAXREG_COUNT
	.align		4
        /*008c*/ 	.byte	0x03, 0x1b
        /*008e*/ 	.short	0x00ff


	//----- nvinfo : EIATTR_EXIT_INSTR_OFFSETS
	.align		4
        /*0090*/ 	.byte	0x04, 0x1c
        /*0092*/ 	.short	(.L_29 - .L_28)


	//   ....[0]....
.L_28:
        /*0094*/ 	.word	0x00000420


	//----- nvinfo : EIATTR_REQNTID
	.align		4
.L_29:
        /*0098*/ 	.byte	0x04, 0x10
        /*009a*/ 	.short	(.L_31 - .L_30)
.L_30:
        /*009c*/ 	.word	0x00000100
        /*00a0*/ 	.word	0x00000001
        /*00a4*/ 	.word	0x00000001


	//----- nvinfo : EIATTR_CBANK_PARAM_SIZE
	.align		4
.L_31:
        /*00a8*/ 	.byte	0x03, 0x19
        /*00aa*/ 	.short	0x003c


	//----- nvinfo : EIATTR_PARAM_CBANK
	.align		4
        /*00ac*/ 	.byte	0x04, 0x0a
        /*00ae*/ 	.short	(.L_33 - .L_32)
	.align		4
.L_32:
        /*00b0*/ 	.word	index@(.nv.constant0.triton_poi_fused__native_batch_norm_legit_no_training_add_relu_20)
        /*00b4*/ 	.short	0x0210
        /*00b6*/ 	.short	0x003c


	//----- nvinfo : EIATTR_SW_WAR
	.align		4
.L_33:
        /*00b8*/ 	.byte	0x04, 0x36
        /*00ba*/ 	.short	(.L_35 - .L_34)
.L_34:
        /*00bc*/ 	.word	0x00000008
.L_35:


//--------------------- .nv.callgraph             --------------------------
	.section	.nv.callgraph,"",@"SHT_CUDA_CALLGRAPH"
	.align	4
	.sectionentsize	8
	.align		4
        /*0000*/ 	.word	0x00000000
	.align		4
        /*0004*/ 	.word	0xffffffff
	.align		4
        /*0008*/ 	.word	0x00000000
	.align		4
        /*000c*/ 	.word	0xfffffffe
	.align		4
        /*0010*/ 	.word	0x00000000
	.align		4
        /*0014*/ 	.word	0xfffffffd
	.align		4
        /*0018*/ 	.word	0x00000000
	.align		4
        /*001c*/ 	.word	0xfffffffc


//--------------------- .nv.constant4             --------------------------
	.section	.nv.constant4,"a",@progbits
	.align	8
	.align		8
.nv.constant4:
        /*0000*/ 	.dword	_$_str
	.align		8
        /*0008*/ 	.dword	_$_str_$_2


//--------------------- .text.triton_poi_fused__native_batch_norm_legit_no_training_add_relu_20 --------------------------
	.section	.text.triton_poi_fused__native_batch_norm_legit_no_training_add_relu_20,"ax",@progbits
	.align	128
        .global         triton_poi_fused__native_batch_norm_legit_no_training_add_relu_20
        .type           triton_poi_fused__native_batch_norm_legit_no_training_add_relu_20,@function
        .size           triton_poi_fused__native_batch_norm_legit_no_training_add_relu_20,(.L_x_1 - triton_poi_fused__native_batch_norm_legit_no_training_add_relu_20)
        .other          triton_poi_fused__native_batch_norm_legit_no_training_add_relu_20,@"STO_CUDA_ENTRY STV_DEFAULT"
triton_poi_fused__native_batch_norm_legit_no_training_add_relu_20:
.text.triton_poi_fused__native_batch_norm_legit_no_training_add_relu_20:
[----:B------:R-:W-:Y:S01]  /*0000*/  LDC R1, c[0x0][0x28] ;  /* 0x00000a00ff017b82 */ /* 0x000fe20000000800 */
[----:B------:R-:W1:Y:S07]  /*0010*/  S2R R0, SR_TID.X ;  /* 0x0000000000007919 */ /* 0x000e6e0000002100 */
[----:B------:R-:W2:Y:S01]  /*0020*/  LDC.64 R2, c[0x0][0x220] ;  /* 0x00008800ff027b82 */ /* 0x000ea20000000a00 */
[----:B------:R-:W-:Y:S01]  /*0030*/  ULDC.64 UR4, c[0x0][0x208] ;  /* 0x0000820000047ab9 */ /* 0x000fe20000000a00 */
[----:B------:R-:W3:Y:S06]  /*0040*/  S2R R7, SR_CTAID.X ;  /* 0x0000000000077919 */ /* 0x000eec0000002500 */
[----:B------:R-:W4:Y:S08]  /*0050*/  LDC.64 R8, c[0x0][0x228] ;  /* 0x00008a00ff087b82 */ /* 0x000f300000000a00 */
[----:B------:R-:W5:Y:S08]  /*0060*/  LDC.64 R10, c[0x0][0x230] ;  /* 0x00008c00ff0a7b82 */ /* 0x000f700000000a00 */
[----:B------:R-:W4:Y:S01]  /*0070*/  LDC.64 R12, c[0x0][0x238] ;  /* 0x00008e00ff0c7b82 */ /* 0x000f220000000a00 */
[----:B-1----:R-:W-:-:S02]  /*0080*/  SHF.L.U32 R0, R0, 0x1, RZ ;  /* 0x0000000100007819 */ /* 0x002fc400000006ff */
[----:B---3--:R-:W-:Y:S02]  /*0090*/  SHF.R.S32.HI R5, RZ, 0x16, R7 ;  /* 0x00000016ff057819 */ /* 0x008fe40000011407 */
[----:B------:R-:W-:Y:S02]  /*00a0*/  LOP3.LUT R0, R0, 0x1fe, RZ, 0xc0, !PT ;  /* 0x000001fe00007812 */ /* 0x000fe400078ec0ff */
[----:B------:R-:W-:Y:S02]  /*00b0*/  SGXT R5, R5, 0x1 ;  /* 0x000000010505781a */ /* 0x000fe40000000200 */
[----:B------:R-:W-:Y:S02]  /*00c0*/  LEA R0, R7, R0, 0x9 ;  /* 0x0000000007007211 */ /* 0x000fe400078e48ff */
[----:B------:R-:W1:Y:S02]  /*00d0*/  LDC.64 R6, c[0x0][0x218] ;  /* 0x00008600ff067b82 */ /* 0x000e640000000a00 */
[----:B------:R-:W-:-:S04]  /*00e0*/  LEA.HI R5, R5, R0, RZ, 0x8 ;  /* 0x0000000005057211 */ /* 0x000fc800078f40ff */
[----:B------:R-:W-:-:S04]  /*00f0*/  LOP3.LUT R5, R5, 0xffffff00, RZ, 0xc0, !PT ;  /* 0xffffff0005057812 */ /* 0x000fc800078ec0ff */
[----:B------:R-:W-:Y:S02]  /*0100*/  IADD3 R15, R0, -R5, RZ ;  /* 0x80000005000f7210 */ /* 0x000fe40007ffe0ff */
[----:B------:R-:W3:Y:S03]  /*0110*/  LDC.64 R4, c[0x0][0x210] ;  /* 0x00008400ff047b82 */ /* 0x000ee60000000a00 */
[----:B--2---:R-:W-:-:S06]  /*0120*/  IMAD.WIDE R2, R15, 0x4, R2 ;  /* 0x000000040f027825 */ /* 0x004fcc00078e0202 */
[----:B------:R-:W2:Y:S01]  /*0130*/  LDG.E.EL.64 R2, desc[UR4][R2.64] ;  /* 0x0000000402027981 */ /* 0x000ea2000c2e1b00 */
[----:B-1----:R-:W-:-:S04]  /*0140*/  IMAD.WIDE R6, R15, 0x4, R6 ;  /* 0x000000040f067825 */ /* 0x002fc800078e0206 */
[C---:B----4-:R-:W-:Y:S02]  /*0150*/  IMAD.WIDE R8, R15.reuse, 0x4, R8 ;  /* 0x000000040f087825 */ /* 0x050fe400078e0208 */
[----:B------:R-:W4:Y:S02]  /*0160*/  LDG.E.EL.64 R6, desc[UR4][R6.64] ;  /* 0x0000000406067981 */ /* 0x000f24000c2e1b00 */
[----:B-----5:R-:W-:Y:S02]  /*0170*/  IMAD.WIDE R10, R15, 0x4, R10 ;  /* 0x000000040f0a7825 */ /* 0x020fe400078e020a */
[----:B------:R-:W5:Y:S02]  /*0180*/  LDG.E.EL.64 R8, desc[UR4][R8.64] ;  /* 0x0000000408087981 */ /* 0x000f64000c2e1b00 */
[C---:B---3--:R-:W-:Y:S02]  /*0190*/  IMAD.WIDE R4, R0.reuse, 0x4, R4 ;  /* 0x0000000400047825 */ /* 0x048fe400078e0204 */
[----:B------:R-:W5:Y:S04]  /*01a0*/  LDG.E.EL.64 R10, desc[UR4][R10.64] ;  /* 0x000000040a0a7981 */ /* 0x000f68000c2e1b00 */
[----:B------:R-:W4:Y:S01]  /*01b0*/  LDG.E.64 R4, desc[UR4][R4.64] ;  /* 0x0000000404047981 */ /* 0x000f22000c1e1b00 */
[----:B0-----:R-:W-:-:S06]  /*01c0*/  IMAD.WIDE R12, R0, 0x4, R12 ;  /* 0x00000004000c7825 */ /* 0x001fcc00078e020c */
[----:B------:R-:W3:Y:S01]  /*01d0*/  LDG.E.64 R12, desc[UR4][R12.64] ;  /* 0x000000040c0c7981 */ /* 0x000ee2000c1e1b00 */
[----:B------:R-:W-:Y:S01]  /*01e0*/  HFMA2.MMA R16, -RZ, RZ, 1.625, 0 ;  /* 0x3e800000ff107435 */ /* 0x000fe200000001ff */
[----:B--2---:R-:W-:Y:S01]  /*01f0*/  FADD R2, R2, 9.9999997473787516356e-06 ;  /* 0x3727c5ac02027421 */ /* 0x004fe20000000000 */
[----:B------:R-:W-:-:S03]  /*0200*/  FADD R3, R3, 9.9999997473787516356e-06 ;  /* 0x3727c5ac03037421 */ /* 0x000fc60000000000 */
[----:B------:R-:W0:Y:S08]  /*0210*/  MUFU.SQRT R14, R2 ;  /* 0x00000002000e7308 */ /* 0x000e300000002000 */
[----:B------:R1:W2:Y:S01]  /*0220*/  MUFU.SQRT R15, R3 ;  /* 0x00000003000f7308 */ /* 0x0002a20000002000 */
[C---:B0-----:R-:W-:Y:S02]  /*0230*/  FSETP.GT.AND P0, PT, R14.reuse, 8.50705917302346158658e+37, PT ;  /* 0x7e8000000e00780b */ /* 0x041fe40003f04000 */
[----:B------:R-:W-:Y:S01]  /*0240*/  FSETP.GEU.AND P2, PT, R14, 1.175494350822287508e-38, PT ;  /* 0x008000000e00780b */ /* 0x000fe20003f4e000 */
[----:B-1----:R-:W0:Y:S01]  /*0250*/  LDC.64 R2, c[0x0][0x240] ;  /* 0x00009000ff027b82 */ /* 0x002e220000000a00 */
[----:B--2---:R-:W-:-:S02]  /*0260*/  FSETP.GT.AND P1, PT, R15, 8.50705917302346158658e+37, PT ;  /* 0x7e8000000f00780b */ /* 0x004fc40003f24000 */
[----:B------:R-:W-:-:S07]  /*0270*/  FSETP.GEU.AND P3, PT, R15, 1.175494350822287508e-38, PT ;  /* 0x008000000f00780b */ /* 0x000fce0003f6e000 */
[----:B------:R-:W-:-:S04]  /*0280*/  @P0 FMUL R14, R14, 0.25 ;  /* 0x3e8000000e0e0820 */ /* 0x000fc80000400000 */
[----:B------:R-:W-:Y:S01]  /*0290*/  @!P2 FMUL R14, R14, 16777216 ;  /* 0x4b8000000e0ea820 */ /* 0x000fe20000400000 */
[----:B------:R-:W-:-:S04]  /*02a0*/  @P1 FMUL R15, R15, 0.25 ;  /* 0x3e8000000f0f1820 */ /* 0x000fc80000400000 */
[----:B------:R-:W-:Y:S01]  /*02b0*/  @!P3 FMUL R15, R15, 16777216 ;  /* 0x4b8000000f0fb820 */ /* 0x000fe20000400000 */
[----:B------:R-:W1:Y:S01]  /*02c0*/  MUFU.RCP R14, R14 ;  /* 0x0000000e000e7308 */ /* 0x000e620000001000 */
[----:B------:R-:W-:-:S07]  /*02d0*/  FSEL R17, R16, 1, P0 ;  /* 0x3f80000010117808 */ /* 0x000fce0000000000 */
[----:B------:R-:W2:Y:S01]  /*02e0*/  MUFU.RCP R15, R15 ;  /* 0x0000000f000f7308 */ /* 0x000ea20000001000 */
[----:B------:R-:W-:Y:S01]  /*02f0*/  FSEL R16, R16, 1, P1 ;  /* 0x3f80000010107808 */ /* 0x000fe20000800000 */
[----:B------:R-:W-:Y:S01]  /*0300*/  @!P2 FMUL R17, R17, 16777216 ;  /* 0x4b8000001111a820 */ /* 0x000fe20000400000 */
[----:B----4-:R-:W-:-:S03]  /*0310*/  FADD R4, R4, -R6 ;  /* 0x8000000604047221 */ /* 0x010fc60000000000 */
[----:B------:R-:W-:Y:S01]  /*0320*/  @!P3 FMUL R16, R16, 16777216 ;  /* 0x4b8000001010b820 */ /* 0x000fe20000400000 */
[----:B-1----:R-:W-:Y:S01]  /*0330*/  FMUL R17, R14, R17 ;  /* 0x000000110e117220 */ /* 0x002fe20000400000 */
[----:B------:R-:W-:-:S03]  /*0340*/  FADD R5, R5, -R7 ;  /* 0x8000000705057221 */ /* 0x000fc60000000000 */
[----:B------:R-:W-:Y:S01]  /*0350*/  FMUL R17, R4, R17 ;  /* 0x0000001104117220 */ /* 0x000fe20000400000 */
[----:B--2---:R-:W-:-:S03]  /*0360*/  FMUL R16, R15, R16 ;  /* 0x000000100f107220 */ /* 0x004fc60000400000 */
[----:B-----5:R-:W-:Y:S01]  /*0370*/  FFMA R17, R8, R17, R10 ;  /* 0x0000001108117223 */ /* 0x020fe2000000000a */
[----:B------:R-:W-:-:S04]  /*0380*/  FMUL R16, R5, R16 ;  /* 0x0000001005107220 */ /* 0x000fc80000400000 */
[----:B------:R-:W-:Y:S01]  /*0390*/  FFMA R16, R9, R16, R11 ;  /* 0x0000001009107223 */ /* 0x000fe2000000000b */
[----:B---3--:R-:W-:Y:S01]  /*03a0*/  FSETP.GEU.AND P0, PT, R17, -R12, PT ;  /* 0x8000000c1100720b */ /* 0x008fe20003f0e000 */
[----:B------:R-:W-:Y:S02]  /*03b0*/  FADD R12, R12, R17 ;  /* 0x000000110c0c7221 */ /* 0x000fe40000000000 */
[----:B------:R-:W-:Y:S01]  /*03c0*/  FADD R4, R13, R16 ;  /* 0x000000100d047221 */ /* 0x000fe20000000000 */
[----:B------:R-:W-:Y:S01]  /*03d0*/  FSETP.GEU.AND P1, PT, R16, -R13, PT ;  /* 0x8000000d1000720b */ /* 0x000fe20003f2e000 */
[----:B0-----:R-:W-:Y:S01]  /*03e0*/  IMAD.WIDE R2, R0, 0x4, R2 ;  /* 0x0000000400027825 */ /* 0x001fe200078e0202 */
[----:B------:R-:W-:Y:S02]  /*03f0*/  FSEL R12, R12, RZ, P0 ;  /* 0x000000ff0c0c7208 */ /* 0x000fe40000000000 */
[----:B------:R-:W-:-:S05]  /*0400*/  FSEL R13, R4, RZ, P1 ;  /* 0x000000ff040d7208 */ /* 0x000fca0000800000 */
[----:B------:R-:W-:Y:S01]  /*0410*/  STG.E.64 desc[UR4][R2.64], R12 ;  /* 0x0000000c02007986 */ /* 0x000fe2000c101b04 */
[----:B------:R-:W-:Y:S05]  /*0420*/  EXIT ;  /* 0x000000000000794d */ /* 0x000fea0003800000 */
.L_x_0:
[----:B------:R-:W-:-:S00]  /*0430*/  BRA `(.L_x_0) ;  /* 0xfffffffc00fc7947 */ /* 0x000fc0000383ffff */
[----:B------:R-:W-:-:S00]  /*0440*/  NOP ;  /* 0x0000000000007918 */ /* 0x000fc00000000000 */
        /* <DEDUP_REMOVED lines=11> */
.L_x_1:


//--------------------- .nv.global.init           --------------------------
	.section	.nv.global.init,"aw",@progbits
.nv.global.init:
	.type		_$_str,@object
	.size		_$_str,(_$_str_$_2 - _$_str)
_$_str:
        /*0000*/ 	.byte	0x5f, 0x5f, 0x43, 0x55, 0x44, 0x41, 0x5f, 0x46, 0x54, 0x5a, 0x00
	.type		_$_str_$_2,@object
	.size		_$_str_$_2,(.L_1 - _$_str_$_2)
_$_str_$_2:
        /*000b*/ 	.byte	0x5f, 0x5f, 0x43, 0x55, 0x44, 0x41, 0x5f, 0x50, 0x52, 0x45, 0x43, 0x5f, 0x53, 0x51, 0x52, 0x54
        /*001b*/ 	.byte	0x00
.L_1:


//--------------------- .nv.constant0.triton_poi_fused__native_batch_norm_legit_no_training_add_relu_20 --------------------------
	.section	.nv.constant0.triton_poi_fused__native_batch_norm_legit_no_training_add_relu_20,"a",@progbits
	.sectionflags	@""
	.align	4
.nv.constant0.triton_poi_fused__native_batch_norm_legit_no_training_add_relu_20:
	.zero		588
